	.headerflags	@"EF_CUDA_TEXMODE_UNIFIED EF_CUDA_64BIT_ADDRESS EF_CUDA_ACCELERATORS EF_CUDA_SM90 EF_CUDA_VIRTUAL_SM(EF_CUDA_SM90)"
	.elftype	@"ET_EXEC"


//--------------------- .nv.info                  --------------------------
	.section	.nv.info,"",@"SHT_CUDA_INFO"
	.align	4


	//----- nvinfo : EIATTR_REGCOUNT
	.align		4
        /*0000*/ 	.byte	0x04, 0x2f
        /*0002*/ 	.short	(.L_2 - .L_1)
	.align		4
.L_1:
        /*0004*/ 	.word	index@(triton_per_fused__to_copy__unsafe_index_abs_add_arange_clamp_exp_mul_pow_sub_sum_3)
        /*0008*/ 	.word	0x00000020


	//----- nvinfo : EIATTR_MIN_STACK_SIZE
	.align		4
.L_2:
        /*000c*/ 	.byte	0x04, 0x12
        /*000e*/ 	.short	(.L_4 - .L_3)
	.align		4
.L_3:
        /*0010*/ 	.word	index@(triton_per_fused__to_copy__unsafe_index_abs_add_arange_clamp_exp_mul_pow_sub_sum_3)
        /*0014*/ 	.word	0x00000000


	//----- nvinfo : EIATTR_FRAME_SIZE
	.align		4
.L_4:
        /*0018*/ 	.byte	0x04, 0x11
        /*001a*/ 	.short	(.L_6 - .L_5)
	.align		4
.L_5:
        /*001c*/ 	.word	index@(triton_per_fused__to_copy__unsafe_index_abs_add_arange_clamp_exp_mul_pow_sub_sum_3)
        /*0020*/ 	.word	0x00000000


	//----- nvinfo : EIATTR_MIN_STACK_SIZE
	.align		4
.L_6:
        /*0024*/ 	.byte	0x04, 0x12
        /*0026*/ 	.short	(.L_8 - .L_7)
	.align		4
.L_7:
        /*0028*/ 	.word	index@(triton_per_fused__to_copy__unsafe_index_abs_add_arange_clamp_exp_mul_pow_sub_sum_3)
        /*002c*/ 	.word	0x00000000
.L_8:


//--------------------- .nv.info.triton_per_fused__to_copy__unsafe_index_abs_add_arange_clamp_exp_mul_pow_sub_sum_3 --------------------------
	.section	.nv.info.triton_per_fused__to_copy__unsafe_index_abs_add_arange_clamp_exp_mul_pow_sub_sum_3,"",@"SHT_CUDA_INFO"
	.sectionflags	@""
	.align	4


	//----- nvinfo : EIATTR_CUDA_API_VERSION
	.align		4
        /*0000*/ 	.byte	0x04, 0x37
        /*0002*/ 	.short	(.L_10 - .L_9)
.L_9:
        /*0004*/ 	.word	0x0000007c


	//----- nvinfo : EIATTR_KPARAM_INFO
	.align		4
.L_10:
        /*0008*/ 	.byte	0x04, 0x17
        /*000a*/ 	.short	(.L_12 - .L_11)
.L_11:
        /*000c*/ 	.word	0x00000000
        /*0010*/ 	.short	0x0005
        /*0012*/ 	.short	0x0024
        /*0014*/ 	.byte	0x00, 0xf0, 0x11, 0x00


	//----- nvinfo : EIATTR_KPARAM_INFO
	.align		4
.L_12:
        /*0018*/ 	.byte	0x04, 0x17
        /*001a*/ 	.short	(.L_14 - .L_13)
.L_13:
        /*001c*/ 	.word	0x00000000
        /*0020*/ 	.short	0x0004
        /*0022*/ 	.short	0x0020
        /*0024*/ 	.byte	0x00, 0xf0, 0x11, 0x00


	//----- nvinfo : EIATTR_KPARAM_INFO
	.align		4
.L_14:
        /*0028*/ 	.byte	0x04, 0x17
        /*002a*/ 	.short	(.L_16 - .L_15)
.L_15:
        /*002c*/ 	.word	0x00000000
        /*0030*/ 	.short	0x0003
        /*0032*/ 	.short	0x0018
        /*0034*/ 	.byte	0x00, 0xf4, 0x21, 0x00


	//----- nvinfo : EIATTR_KPARAM_INFO
	.align		4
.L_16:
        /*0038*/ 	.byte	0x04, 0x17
        /*003a*/ 	.short	(.L_18 - .L_17)
.L_17:
        /*003c*/ 	.word	0x00000000
        /*0040*/ 	.short	0x0002
        /*0042*/ 	.short	0x0010
        /*0044*/ 	.byte	0x00, 0xf4, 0x21, 0x00


	//----- nvinfo : EIATTR_KPARAM_INFO
	.align		4
.L_18:
        /*0048*/ 	.byte	0x04, 0x17
        /*004a*/ 	.short	(.L_20 - .L_19)
.L_19:
        /*004c*/ 	.word	0x00000000
        /*0050*/ 	.short	0x0001
        /*0052*/ 	.short	0x0008
        /*0054*/ 	.byte	0x00, 0xf4, 0x21, 0x00


	//----- nvinfo : EIATTR_KPARAM_INFO
	.align		4
.L_20:
        /*0058*/ 	.byte	0x04, 0x17
        /*005a*/ 	.short	(.L_22 - .L_21)
.L_21:
        /*005c*/ 	.word	0x00000000
        /*0060*/ 	.short	0x0000
        /*0062*/ 	.short	0x0000
        /*0064*/ 	.byte	0x00, 0xf4, 0x21, 0x00


	//----- nvinfo : EIATTR_SPARSE_MMA_MASK
	.align		4
.L_22:
        /*0068*/ 	.byte	0x03, 0x50
        /*006a*/ 	.short	0x0000


	//----- nvinfo : EIATTR_MAXREG_COUNT
	.align		4
        /*006c*/ 	.byte	0x03, 0x1b
        /*006e*/ 	.short	0x00ff


	//----- nvinfo : EIATTR_COOP_GROUP_MASK_REGIDS
	.align		4
        /*0070*/ 	.byte	0x04, 0x29
        /*0072*/ 	.short	(.L_24 - .L_23)


	//   ....[0]....
.L_23:
        /*0074*/ 	.word	0xffffffff


	//   ....[1]....
        /*0078*/ 	.word	0xffffffff


	//   ....[2]....
        /*007c*/ 	.word	0xffffffff


	//----- nvinfo : EIATTR_COOP_GROUP_INSTR_OFFSETS
	.align		4
.L_24:
        /*0080*/ 	.byte	0x04, 0x28
        /*0082*/ 	.short	(.L_26 - .L_25)


	//   ....[0]....
.L_25:
        /*0084*/ 	.word	0x00000f60


	//   ....[1]....
        /*0088*/ 	.word	0x00001030


	//   ....[2]....
        /*008c*/ 	.word	0x00001060


	//----- nvinfo : EIATTR_EXIT_INSTR_OFFSETS
	.align		4
.L_26:
        /*0090*/ 	.byte	0x04, 0x1c
        /*0092*/ 	.short	(.L_28 - .L_27)


	//   ....[0]....
.L_27:
        /*0094*/ 	.word	0x00001130


	//   ....[1]....
        /*0098*/ 	.word	0x00001150


	//----- nvinfo : EIATTR_REQNTID
	.align		4
.L_28:
        /*009c*/ 	.byte	0x04, 0x10
        /*009e*/ 	.short	(.L_30 - .L_29)
.L_29:
        /*00a0*/ 	.word	0x00000040
        /*00a4*/ 	.word	0x00000001
        /*00a8*/ 	.word	0x00000001


	//----- nvinfo : EIATTR_CRS_STACK_SIZE
	.align		4
.L_30:
        /*00ac*/ 	.byte	0x04, 0x1e
        /*00ae*/ 	.short	(.L_32 - .L_31)
.L_31:
        /*00b0*/ 	.word	0x00000000


	//----- nvinfo : EIATTR_CBANK_PARAM_SIZE
	.align		4
.L_32:
        /*00b4*/ 	.byte	0x03, 0x19
        /*00b6*/ 	.short	0x0028


	//----- nvinfo : EIATTR_PARAM_CBANK
	.align		4
        /*00b8*/ 	.byte	0x04, 0x0a
        /*00ba*/ 	.short	(.L_34 - .L_33)
	.align		4
.L_33:
        /*00bc*/ 	.word	index@(.nv.constant0.triton_per_fused__to_copy__unsafe_index_abs_add_arange_clamp_exp_mul_pow_sub_sum_3)
        /*00c0*/ 	.short	0x0210
        /*00c2*/ 	.short	0x0028


	//----- nvinfo : EIATTR_SW_WAR
	.align		4
.L_34:
        /*00c4*/ 	.byte	0x04, 0x36
        /*00c6*/ 	.short	(.L_36 - .L_35)
.L_35:
        /*00c8*/ 	.word	0x00000008
.L_36:


//--------------------- .nv.callgraph             --------------------------
	.section	.nv.callgraph,"",@"SHT_CUDA_CALLGRAPH"
	.align	4
	.sectionentsize	8
	.align		4
        /*0000*/ 	.word	0x00000000
	.align		4
        /*0004*/ 	.word	0xffffffff
	.align		4
        /*0008*/ 	.word	0x00000000
	.align		4
        /*000c*/ 	.word	0xfffffffe
	.align		4
        /*0010*/ 	.word	0x00000000
	.align		4
        /*0014*/ 	.word	0xfffffffd
	.align		4
        /*0018*/ 	.word	0x00000000
	.align		4
        /*001c*/ 	.word	0xfffffffc


//--------------------- .nv.constant4             --------------------------
	.section	.nv.constant4,"a",@progbits
	.align	8
	.align		8
.nv.constant4:
        /*0000*/ 	.dword	_$_str


//--------------------- .text.triton_per_fused__to_copy__unsafe_index_abs_add_arange_clamp_exp_mul_pow_sub_sum_3 --------------------------
	.section	.text.triton_per_fused__to_copy__unsafe_index_abs_add_arange_clamp_exp_mul_pow_sub_sum_3,"ax",@progbits
	.sectionflags	@"SHF_BARRIERS=1"
	.align	128
        .global         triton_per_fused__to_copy__unsafe_index_abs_add_arange_clamp_exp_mul_pow_sub_sum_3
        .type           triton_per_fused__to_copy__unsafe_index_abs_add_arange_clamp_exp_mul_pow_sub_sum_3,@function
        .size           triton_per_fused__to_copy__unsafe_index_abs_add_arange_clamp_exp_mul_pow_sub_sum_3,(.L_x_5 - triton_per_fused__to_copy__unsafe_index_abs_add_arange_clamp_exp_mul_pow_sub_sum_3)
        .other          triton_per_fused__to_copy__unsafe_index_abs_add_arange_clamp_exp_mul_pow_sub_sum_3,@"STO_CUDA_ENTRY STV_DEFAULT"
triton_per_fused__to_copy__unsafe_index_abs_add_arange_clamp_exp_mul_pow_sub_sum_3:
.text.triton_per_fused__to_copy__unsafe_index_abs_add_arange_clamp_exp_mul_pow_sub_sum_3:
[----:B------:R-:W0:Y:S01]  /*0000*/  LDC R1, c[0x0][0x28] ;  /* 0x00000a00ff017b82 */ /* 0x000e220000000800 */
[----:B------:R-:W1:Y:S01]  /*0010*/  S2R R19, SR_CTAID.X ;  /* 0x0000000000137919 */ /* 0x000e620000002500 */
[----:B------:R-:W-:Y:S01]  /*0020*/  ULDC.64 UR4, c[0x0][0x220] ;  /* 0x0000880000047ab9 */ /* 0x000fe20000000a00 */
[----:B------:R-:W-:Y:S01]  /*0030*/  HFMA2.MMA R17, -RZ, RZ, 0, 0 ;  /* 0x00000000ff117435 */ /* 0x000fe200000001ff */
[----:B------:R-:W-:Y:S01]  /*0040*/  IMAD.MOV.U32 R16, RZ, RZ, 0x10 ;  /* 0x00000010ff107424 */ /* 0x000fe200078e00ff */
[----:B------:R-:W2:Y:S01]  /*0050*/  S2R R0, SR_TID.X ;  /* 0x0000000000007919 */ /* 0x000ea20000002100 */
[----:B------:R-:W-:Y:S01]  /*0060*/  ULDC.64 UR6, c[0x0][0x208] ;  /* 0x0000820000067ab9 */ /* 0x000fe20000000a00 */
[----:B-1----:R-:W-:Y:S01]  /*0070*/  SHF.R.S32.HI R18, RZ, 0x1c, R19 ;  /* 0x0000001cff127819 */ /* 0x002fe20000011413 */
[----:B------:R-:W-:-:S03]  /*0080*/  IMAD.SHL.U32 R19, R19, 0x8, RZ ;  /* 0x0000000813137824 */ /* 0x000fc600078e00ff */
[----:B------:R-:W-:Y:S02]  /*0090*/  SGXT R18, R18, 0x1 ;  /* 0x000000011212781a */ /* 0x000fe40000000200 */
[----:B--2---:R-:W-:Y:S02]  /*00a0*/  LOP3.LUT R2, R19, 0x7, R0, 0xf8, !PT ;  /* 0x0000000713027812 */ /* 0x004fe400078ef800 */
[----:B------:R-:W-:Y:S02]  /*00b0*/  SHF.R.U32.HI R6, RZ, 0x3, R0 ;  /* 0x00000003ff067819 */ /* 0x000fe40000011600 */
[----:B------:R-:W-:Y:S02]  /*00c0*/  LEA.HI R3, R18, R2, RZ, 0x2 ;  /* 0x0000000212037211 */ /* 0x000fe400078f10ff */
[----:B------:R-:W-:Y:S02]  /*00d0*/  SGXT.U32 R6, R6, 0x3 ;  /* 0x000000030606781a */ /* 0x000fe40000000000 */
[----:B------:R-:W-:-:S02]  /*00e0*/  LOP3.LUT R4, R3, 0xfffffffc, RZ, 0xc0, !PT ;  /* 0xfffffffc03047812 */ /* 0x000fc400078ec0ff */
[----:B------:R-:W-:Y:S02]  /*00f0*/  LOP3.LUT R19, R19, R6, RZ, 0xfc, !PT ;  /* 0x0000000613137212 */ /* 0x000fe400078efcff */
[C---:B------:R-:W-:Y:S01]  /*0100*/  LEA.HI R25, R18.reuse, R2, RZ, 0x4 ;  /* 0x0000000212197211 */ /* 0x040fe200078f20ff */
[----:B------:R-:W-:Y:S01]  /*0110*/  IMAD.MOV R5, RZ, RZ, -R4 ;  /* 0x000000ffff057224 */ /* 0x000fe200078e0a04 */
[----:B------:R-:W-:Y:S02]  /*0120*/  SHF.R.S32.HI R4, RZ, 0x2, R3 ;  /* 0x00000002ff047819 */ /* 0x000fe40000011403 */
[----:B------:R-:W-:Y:S02]  /*0130*/  LEA.HI R20, R18, R19, RZ, 0x2 ;  /* 0x0000001312147211 */ /* 0x000fe400078f10ff */
[----:B------:R-:W-:Y:S02]  /*0140*/  VIADDMNMX R5, R2, R5, RZ, !PT ;  /* 0x0000000502057246 */ /* 0x000fe400078001ff */
[----:B------:R-:W-:-:S02]  /*0150*/  SHF.R.S32.HI R10, RZ, 0x2, R20 ;  /* 0x00000002ff0a7819 */ /* 0x000fc40000011414 */
[----:B------:R-:W-:Y:S02]  /*0160*/  I2FP.F32.U32 R3, R5 ;  /* 0x0000000500037245 */ /* 0x000fe40000201000 */
[----:B------:R-:W-:Y:S02]  /*0170*/  LEA.HI R5, R4, R4, RZ, 0x2 ;  /* 0x0000000404057211 */ /* 0x000fe400078f10ff */
[----:B------:R-:W1:Y:S01]  /*0180*/  F2I.TRUNC.NTZ R26, R3 ;  /* 0x00000003001a7305 */ /* 0x000e62000020f100 */
[----:B------:R-:W-:Y:S02]  /*0190*/  LOP3.LUT R20, R20, 0xfffffffc, RZ, 0xc0, !PT ;  /* 0xfffffffc14147812 */ /* 0x000fe400078ec0ff */
[----:B------:R-:W-:Y:S02]  /*01a0*/  LOP3.LUT R5, R5, 0xfffffffc, RZ, 0xc0, !PT ;  /* 0xfffffffc05057812 */ /* 0x000fe400078ec0ff */
[----:B------:R-:W-:Y:S02]  /*01b0*/  ISETP.GE.AND P2, PT, R2, 0x100, PT ;  /* 0x000001000200780c */ /* 0x000fe40003f46270 */
[----:B------:R-:W-:Y:S01]  /*01c0*/  LOP3.LUT R25, R25, 0xfffffff0, RZ, 0xc0, !PT ;  /* 0xfffffff019197812 */ /* 0x000fe200078ec0ff */
[----:B------:R-:W2:Y:S01]  /*01d0*/  F2I.TRUNC.NTZ R27, R3 ;  /* 0x00000003001b7305 */ /* 0x000ea2000020f100 */
[----:B------:R-:W-:-:S05]  /*01e0*/  IMAD.MOV R5, RZ, RZ, -R5 ;  /* 0x000000ffff057224 */ /* 0x000fca00078e0a05 */
[----:B------:R-:W-:Y:S02]  /*01f0*/  VIADDMNMX R4, R4, R5, RZ, !PT ;  /* 0x0000000504047246 */ /* 0x000fe400078001ff */
[----:B-1----:R-:W-:Y:S02]  /*0200*/  ISETP.LT.U32.AND P0, PT, R26, 0x2, PT ;  /* 0x000000021a00780c */ /* 0x002fe40003f01070 */
[----:B------:R-:W-:-:S04]  /*0210*/  I2FP.F32.U32 R4, R4 ;  /* 0x0000000400047245 */ /* 0x000fc80000201000 */
[----:B------:R-:W1:Y:S01]  /*0220*/  F2I.TRUNC.NTZ R5, R4 ;  /* 0x0000000400057305 */ /* 0x000e62000020f100 */
[----:B--2---:R-:W-:-:S04]  /*0230*/  SHF.R.S32.HI R7, RZ, 0x1f, R27 ;  /* 0x0000001fff077819 */ /* 0x004fc8000001141b */
[----:B------:R-:W-:-:S04]  /*0240*/  ISETP.LT.AND.EX P0, PT, R7, RZ, PT, P0 ;  /* 0x000000ff0700720c */ /* 0x000fc80003f01300 */
[----:B------:R-:W-:Y:S02]  /*0250*/  SEL R6, R26, 0x2, P0 ;  /* 0x000000021a067807 */ /* 0x000fe40000000000 */
[----:B------:R-:W-:Y:S02]  /*0260*/  SEL R7, R7, RZ, P0 ;  /* 0x000000ff07077207 */ /* 0x000fe40000000000 */
[C---:B------:R-:W-:Y:S02]  /*0270*/  LEA R12, P0, R6.reuse, UR4, 0x2 ;  /* 0x00000004060c7c11 */ /* 0x040fe4000f8010ff */
[C---:B-1----:R-:W-:Y:S01]  /*0280*/  VIMNMX R15, R5.reuse, 0x2, PT ;  /* 0x00000002050f7848 */ /* 0x042fe20003fe0100 */
[----:B------:R-:W-:Y:S01]  /*0290*/  IMAD.SHL.U32 R11, R5, 0x4, RZ ;  /* 0x00000004050b7824 */ /* 0x000fe200078e00ff */
[----:B------:R-:W-:Y:S02]  /*02a0*/  LEA.HI.X R13, R6, UR5, R7, 0x2, P0 ;  /* 0x00000005060d7c11 */ /* 0x000fe400080f1407 */
[----:B------:R-:W-:Y:S01]  /*02b0*/  LEA.HI R6, R10, R10, RZ, 0x2 ;  /* 0x0000000a0a067211 */ /* 0x000fe200078f10ff */
[----:B------:R-:W-:-:S03]  /*02c0*/  IMAD.WIDE R14, R15, 0x10, R16 ;  /* 0x000000100f0e7825 */ /* 0x000fc600078e0210 */
[----:B------:R-:W-:Y:S02]  /*02d0*/  LOP3.LUT R21, R6, 0xfffffffc, RZ, 0xc0, !PT ;  /* 0xfffffffc06157812 */ /* 0x000fe400078ec0ff */
[----:B------:R-:W-:Y:S02]  /*02e0*/  CS2R R6, SRZ ;  /* 0x0000000000067805 */ /* 0x000fe4000001ff00 */
[----:B------:R-:W-:Y:S01]  /*02f0*/  IADD3 R8, P0, R14, R12, RZ ;  /* 0x0000000c0e087210 */ /* 0x000fe20007f1e0ff */
[----:B------:R-:W-:Y:S01]  /*0300*/  IMAD.MOV R21, RZ, RZ, -R21 ;  /* 0x000000ffff157224 */ /* 0x000fe200078e0a15 */
[----:B------:R-:W-:-:S03]  /*0310*/  IADD3 R20, -R20, RZ, RZ ;  /* 0x000000ff14147210 */ /* 0x000fc60007ffe1ff */
[--C-:B------:R-:W-:Y:S02]  /*0320*/  IMAD.X R9, R15, 0x1, R13.reuse, P0 ;  /* 0x000000010f097824 */ /* 0x100fe400000e060d */
[----:B------:R-:W-:Y:S01]  /*0330*/  IMAD.WIDE R12, R11, 0x4, R12 ;  /* 0x000000040b0c7825 */ /* 0x000fe200078e020c */
[----:B------:R-:W-:Y:S02]  /*0340*/  VIADDMNMX R10, R10, R21, RZ, !PT ;  /* 0x000000150a0a7246 */ /* 0x000fe400078001ff */
[----:B------:R-:W-:Y:S01]  /*0350*/  SHF.R.S32.HI R24, RZ, 0x1f, R19 ;  /* 0x0000001fff187819 */ /* 0x000fe20000011413 */
[----:B------:R-:W-:Y:S01]  /*0360*/  IMAD.WIDE R8, R25, 0x4, R8 ;  /* 0x0000000419087825 */ /* 0x000fe200078e0208 */
[----:B------:R-:W-:Y:S02]  /*0370*/  I2FP.F32.U32 R10, R10 ;  /* 0x0000000a000a7245 */ /* 0x000fe40000201000 */
[----:B------:R-:W-:Y:S01]  /*0380*/  VIADDMNMX R21, R19, R20, RZ, !PT ;  /* 0x0000001413157246 */ /* 0x000fe200078001ff */
[----:B------:R-:W-:Y:S01]  /*0390*/  IMAD.WIDE R22, R25, 0x4, R12 ;  /* 0x0000000419167825 */ /* 0x000fe200078e020c */
[----:B------:R-:W1:Y:S01]  /*03a0*/  F2I.TRUNC.NTZ R20, R10 ;  /* 0x0000000a00147305 */ /* 0x000e62000020f100 */
[-C--:B------:R-:W-:Y:S01]  /*03b0*/  LEA.HI R28, R24, R19.reuse, RZ, 0x4 ;  /* 0x00000013181c7211 */ /* 0x080fe200078f20ff */
[----:B------:R-:W2:Y:S01]  /*03c0*/  LDC.64 R12, c[0x0][0x220] ;  /* 0x00008800ff0c7b82 */ /* 0x000ea20000000a00 */
[----:B------:R-:W-:Y:S01]  /*03d0*/  I2FP.F32.U32 R21, R21 ;  /* 0x0000001500157245 */ /* 0x000fe20000201000 */
[----:B------:R3:W5:Y:S01]  /*03e0*/  @!P2 LDG.E.EL R6, desc[UR6][R8.64+0x4] ;  /* 0x000004060806a981 */ /* 0x000762000c2e1900 */
[----:B------:R-:W-:Y:S01]  /*03f0*/  LEA.HI R18, R18, R19, RZ, 0x6 ;  /* 0x0000001312127211 */ /* 0x000fe200078f30ff */
[----:B------:R-:W-:-:S02]  /*0400*/  IMAD.SHL.U32 R24, R0, 0x2, RZ ;  /* 0x0000000200187824 */ /* 0x000fc400078e00ff */
[----:B------:R4:W5:Y:S01]  /*0410*/  @!P2 LDG.E.EL R7, desc[UR6][R22.64+0x4] ;  /* 0x000004061607a981 */ /* 0x000962000c2e1900 */
[----:B------:R-:W-:Y:S01]  /*0420*/  ISETP.GE.AND P1, PT, R19, 0x100, PT ;  /* 0x000001001300780c */ /* 0x000fe20003f26270 */
[----:B------:R-:W-:Y:S01]  /*0430*/  IMAD.SHL.U32 R18, R18, 0x4, RZ ;  /* 0x0000000412127824 */ /* 0x000fe200078e00ff */
[----:B------:R-:W-:Y:S02]  /*0440*/  LOP3.LUT R24, R24, 0xe, RZ, 0xc0, !PT ;  /* 0x0000000e18187812 */ /* 0x000fe400078ec0ff */
[----:B---3--:R-:W-:Y:S01]  /*0450*/  LOP3.LUT R8, R28, 0xfffffff0, RZ, 0xc0, !PT ;  /* 0xfffffff01c087812 */ /* 0x008fe200078ec0ff */
[----:B------:R-:W3:Y:S01]  /*0460*/  F2I.TRUNC.NTZ R9, R21 ;  /* 0x0000001500097305 */ /* 0x000ee2000020f100 */
[----:B------:R-:W-:-:S03]  /*0470*/  LOP3.LUT R18, R18, 0xffffff00, RZ, 0xc0, !PT ;  /* 0xffffff0012127812 */ /* 0x000fc600078ec0ff */
[----:B----4-:R-:W-:Y:S01]  /*0480*/  IMAD.IADD R23, R19, 0x1, -R8 ;  /* 0x0000000113177824 */ /* 0x010fe200078e0a08 */
[----:B-1----:R-:W-:-:S04]  /*0490*/  VIMNMX R19, R20, 0x2, PT ;  /* 0x0000000214137848 */ /* 0x002fc80003fe0100 */
[----:B------:R-:W-:Y:S01]  /*04a0*/  LEA R23, R23, R24, 0x4 ;  /* 0x0000001817177211 */ /* 0x000fe200078e20ff */
[----:B------:R-:W-:Y:S02]  /*04b0*/  IMAD.SHL.U32 R24, R20, 0x4, RZ ;  /* 0x0000000414187824 */ /* 0x000fe400078e00ff */
[----:B------:R-:W-:-:S04]  /*04c0*/  IMAD.WIDE R16, R19, 0x10, R16 ;  /* 0x0000001013107825 */ /* 0x000fc800078e0210 */
[----:B------:R-:W-:Y:S01]  /*04d0*/  IMAD.IADD R29, R23, 0x1, R18 ;  /* 0x00000001171d7824 */ /* 0x000fe200078e0212 */
[----:B---3--:R-:W-:Y:S01]  /*04e0*/  IADD3 R23, R24, R8, R9 ;  /* 0x0000000818177210 */ /* 0x008fe20007ffe009 */
[----:B------:R-:W-:Y:S01]  /*04f0*/  IMAD.MOV.U32 R20, RZ, RZ, RZ ;  /* 0x000000ffff147224 */ /* 0x000fe200078e00ff */
[----:B------:R-:W-:-:S03]  /*0500*/  IADD3 R18, P0, R16, UR4, RZ ;  /* 0x0000000410127c10 */ /* 0x000fc6000ff1e0ff */
[----:B--2---:R-:W-:Y:S01]  /*0510*/  IMAD.WIDE R22, R23, 0x4, R12 ;  /* 0x0000000417167825 */ /* 0x004fe200078e020c */
[----:B------:R-:W-:Y:S02]  /*0520*/  IADD3.X R19, R17, UR5, RZ, P0, !PT ;  /* 0x0000000511137c10 */ /* 0x000fe400087fe4ff */
[----:B------:R-:W-:Y:S02]  /*0530*/  IADD3 R14, P0, R14, UR4, RZ ;  /* 0x000000040e0e7c10 */ /* 0x000fe4000ff1e0ff */
[----:B------:R1:W2:Y:S01]  /*0540*/  @!P1 LDG.E.EL R20, desc[UR6][R22.64] ;  /* 0x0000000616149981 */ /* 0x0002a2000c2e1900 */
[C---:B------:R-:W-:Y:S01]  /*0550*/  IMAD.WIDE R18, R9.reuse, 0x4, R18 ;  /* 0x0000000409127825 */ /* 0x040fe200078e0212 */
[----:B------:R-:W-:Y:S02]  /*0560*/  IADD3.X R15, R15, UR5, RZ, P0, !PT ;  /* 0x000000050f0f7c10 */ /* 0x000fe400087fe4ff */
[----:B------:R-:W-:Y:S01]  /*0570*/  ISETP.LT.U32.AND P0, PT, R9, 0x2, PT ;  /* 0x000000020900780c */ /* 0x000fe20003f01070 */
[----:B------:R-:W-:Y:S01]  /*0580*/  IMAD.WIDE R18, R8, 0x4, R18 ;  /* 0x0000000408127825 */ /* 0x000fe200078e0212 */
[----:B-1----:R-:W-:-:S02]  /*0590*/  SHF.R.S32.HI R22, RZ, 0x1f, R9 ;  /* 0x0000001fff167819 */ /* 0x002fc40000011409 */
[----:B------:R-:W-:Y:S02]  /*05a0*/  IADD3 R23, R11, R25, R26 ;  /* 0x000000190b177210 */ /* 0x000fe40007ffe01a */
[C---:B------:R-:W-:Y:S02]  /*05b0*/  ISETP.LT.AND.EX P0, PT, R22.reuse, RZ, PT, P0 ;  /* 0x000000ff1600720c */ /* 0x040fe40003f01300 */
[----:B------:R-:W-:Y:S02]  /*05c0*/  MOV R11, RZ ;  /* 0x000000ff000b7202 */ /* 0x000fe40000000f00 */
[----:B------:R-:W-:Y:S01]  /*05d0*/  SEL R26, R9, 0x2, P0 ;  /* 0x00000002091a7807 */ /* 0x000fe20000000000 */
[----:B------:R-:W-:Y:S01]  /*05e0*/  IMAD.WIDE R14, R27, 0x4, R14 ;  /* 0x000000041b0e7825 */ /* 0x000fe200078e020e */
[----:B------:R-:W-:Y:S02]  /*05f0*/  SEL R27, R22, RZ, P0 ;  /* 0x000000ff161b7207 */ /* 0x000fe40000000000 */
[----:B------:R1:W3:Y:S01]  /*0600*/  @!P1 LDG.E.EL R11, desc[UR6][R18.64] ;  /* 0x00000006120b9981 */ /* 0x0002e2000c2e1900 */
[----:B------:R-:W-:Y:S01]  /*0610*/  IMAD.MOV.U32 R22, RZ, RZ, RZ ;  /* 0x000000ffff167224 */ /* 0x000fe200078e00ff */
[----:B-1----:R-:W-:-:S04]  /*0620*/  LEA R18, P0, R26, UR4, 0x2 ;  /* 0x000000041a127c11 */ /* 0x002fc8000f8010ff */
[----:B------:R-:W-:Y:S02]  /*0630*/  LEA.HI.X R19, R26, UR5, R27, 0x2, P0 ;  /* 0x000000051a137c11 */ /* 0x000fe400080f141b */
[----:B------:R-:W-:-:S05]  /*0640*/  IADD3 R26, P0, R16, R18, RZ ;  /* 0x00000012101a7210 */ /* 0x000fca0007f1e0ff */
[--C-:B------:R-:W-:Y:S02]  /*0650*/  IMAD.X R27, R17, 0x1, R19.reuse, P0 ;  /* 0x00000001111b7824 */ /* 0x100fe400000e0613 */
[----:B------:R-:W1:Y:S01]  /*0660*/  LDC.64 R16, c[0x0][0x228] ;  /* 0x00008a00ff107b82 */ /* 0x000e620000000a00 */
[----:B------:R-:W-:-:S04]  /*0670*/  IMAD.WIDE R18, R24, 0x4, R18 ;  /* 0x0000000418127825 */ /* 0x000fc800078e0212 */
[----:B------:R-:W-:-:S04]  /*0680*/  IMAD.WIDE R26, R8, 0x4, R26 ;  /* 0x00000004081a7825 */ /* 0x000fc800078e021a */
[----:B-1----:R-:W-:Y:S01]  /*0690*/  IMAD.WIDE R28, R29, 0x4, R16 ;  /* 0x000000041d1c7825 */ /* 0x002fe200078e0210 */
[----:B------:R-:W-:Y:S01]  /*06a0*/  HFMA2.MMA R17, -RZ, RZ, 0, 0 ;  /* 0x00000000ff117435 */ /* 0x000fe200000001ff */
[----:B------:R1:W3:Y:S02]  /*06b0*/  @!P1 LDG.E.EL R22, desc[UR6][R26.64+0x4] ;  /* 0x000004061a169981 */ /* 0x0002e4000c2e1900 */
[----:B------:R-:W-:-:S07]  /*06c0*/  IMAD.MOV.U32 R16, RZ, RZ, RZ ;  /* 0x000000ffff107224 */ /* 0x000fce00078e00ff */
[----:B------:R-:W4:Y:S01]  /*06d0*/  @!P1 LDG.E.EL.64 R16, desc[UR6][R28.64] ;  /* 0x000000061c109981 */ /* 0x000f22000c2e1b00 */
[----:B------:R-:W-:-:S04]  /*06e0*/  IMAD.WIDE R18, R8, 0x4, R18 ;  /* 0x0000000408127825 */ /* 0x000fc800078e0212 */
[----:B------:R-:W-:-:S06]  /*06f0*/  IMAD.MOV.U32 R8, RZ, RZ, RZ ;  /* 0x000000ffff087224 */ /* 0x000fcc00078e00ff */
[----:B------:R-:W2:Y:S01]  /*0700*/  @!P1 LDG.E.EL R8, desc[UR6][R18.64+0x4] ;  /* 0x0000040612089981 */ /* 0x000ea2000c2e1900 */
[----:B------:R-:W-:-:S04]  /*0710*/  IMAD.WIDE R12, R23, 0x4, R12 ;  /* 0x00000004170c7825 */ /* 0x000fc800078e020c */
[----:B------:R-:W-:Y:S02]  /*0720*/  IMAD.MOV.U32 R23, RZ, RZ, RZ ;  /* 0x000000ffff177224 */ /* 0x000fe400078e00ff */
[----:B------:R-:W-:Y:S02]  /*0730*/  IMAD.MOV.U32 R24, RZ, RZ, RZ ;  /* 0x000000ffff187224 */ /* 0x000fe400078e00ff */
[----:B------:R-:W-:-:S04]  /*0740*/  IMAD.WIDE R14, R25, 0x4, R14 ;  /* 0x00000004190e7825 */ /* 0x000fc800078e020e */
[----:B------:R1:W5:Y:S04]  /*0750*/  @!P2 LDG.E.EL R24, desc[UR6][R12.64] ;  /* 0x000000060c18a981 */ /* 0x000368000c2e1900 */
[----:B------:R1:W5:Y:S02]  /*0760*/  @!P2 LDG.E.EL R23, desc[UR6][R14.64] ;  /* 0x000000060e17a981 */ /* 0x000364000c2e1900 */
[----:B-1----:R-:W-:Y:S01]  /*0770*/  I2FP.F32.S32 R26, R9 ;  /* 0x00000009001a7245 */ /* 0x002fe20000201400 */
[----:B0-----:R-:W-:Y:S04]  /*0780*/  F2I.TRUNC.NTZ R12, R10 ;  /* 0x0000000a000c7305 */ /* 0x001fe8000020f100 */
[----:B------:R-:W-:Y:S01]  /*0790*/  FADD R21, R21, -R26 ;  /* 0x8000001a15157221 */ /* 0x000fe20000000000 */
[----:B------:R-:W-:-:S04]  /*07a0*/  IMAD.MOV.U32 R15, RZ, RZ, 0x3e800000 ;  /* 0x3e800000ff0f7424 */ /* 0x000fc800078e00ff */
[----:B------:R-:W-:Y:S01]  /*07b0*/  FMNMX R21, RZ, R21, !PT ;  /* 0x00000015ff157209 */ /* 0x000fe20007800000 */
[----:B------:R-:W-:Y:S01]  /*07c0*/  BSSY B0, `(.L_x_0) ;  /* 0x000004b000007945 */ /* 0x000fe20003800000 */
[----:B----4-:R-:W-:Y:S02]  /*07d0*/  SEL R17, R17, RZ, !P1 ;  /* 0x000000ff11117207 */ /* 0x010fe40004800000 */
[----:B------:R-:W-:-:S03]  /*07e0*/  SEL R16, R16, RZ, !P1 ;  /* 0x000000ff10107207 */ /* 0x000fc60004800000 */
[----:B------:R-:W-:Y:S02]  /*07f0*/  FMUL R25, R17, 1.4426950216293334961 ;  /* 0x3fb8aa3b11197820 */ /* 0x000fe40000400000 */
[----:B------:R-:W-:-:S03]  /*0800*/  FMUL R19, R16, 1.4426950216293334961 ;  /* 0x3fb8aa3b10137820 */ /* 0x000fc60000400000 */
[----:B------:R-:W-:Y:S02]  /*0810*/  FSETP.GEU.AND P2, PT, R25, -126, PT ;  /* 0xc2fc00001900780b */ /* 0x000fe40003f4e000 */
[----:B------:R-:W-:-:S11]  /*0820*/  FSETP.GEU.AND P0, PT, R19, -126, PT ;  /* 0xc2fc00001300780b */ /* 0x000fd60003f0e000 */
[----:B------:R-:W-:Y:S02]  /*0830*/  @!P2 FMUL R25, R25, 0.5 ;  /* 0x3f0000001919a820 */ /* 0x000fe40000400000 */
[----:B------:R-:W-:Y:S02]  /*0840*/  @!P0 FMUL R19, R19, 0.5 ;  /* 0x3f00000013138820 */ /* 0x000fe40000400000 */
[----:B------:R-:W0:Y:S08]  /*0850*/  MUFU.EX2 R18, R25 ;  /* 0x0000001900127308 */ /* 0x000e300000000800 */
[----:B------:R-:W1:Y:S01]  /*0860*/  MUFU.EX2 R14, R19 ;  /* 0x00000013000e7308 */ /* 0x000e620000000800 */
[----:B0-----:R-:W-:-:S04]  /*0870*/  @!P2 FMUL R18, R18, R18 ;  /* 0x000000121212a220 */ /* 0x001fc80000400000 */
[----:B------:R-:W-:Y:S01]  /*0880*/  FADD.FTZ.RZ R13, R18, 1 ;  /* 0x3f800000120d7421 */ /* 0x000fe2000001c000 */
[----:B-1----:R-:W-:-:S04]  /*0890*/  @!P0 FMUL R14, R14, R14 ;  /* 0x0000000e0e0e8220 */ /* 0x002fc80000400000 */
[----:B------:R-:W-:Y:S01]  /*08a0*/  IADD3 R9, R13, -0x3f400000, RZ ;  /* 0xc0c000000d097810 */ /* 0x000fe20007ffe0ff */
[----:B------:R-:W-:-:S03]  /*08b0*/  FADD.FTZ.RZ R13, R14, 1 ;  /* 0x3f8000000e0d7421 */ /* 0x000fc6000001c000 */
[----:B------:R-:W-:Y:S01]  /*08c0*/  LOP3.LUT R9, R9, 0xff800000, RZ, 0xc0, !PT ;  /* 0xff80000009097812 */ /* 0x000fe200078ec0ff */
[----:B------:R-:W-:-:S03]  /*08d0*/  VIADD R13, R13, 0xc0c00000 ;  /* 0xc0c000000d0d7836 */ /* 0x000fc60000000000 */
[----:B------:R-:W-:Y:S02]  /*08e0*/  IADD3 R26, -R9, 0x40800000, RZ ;  /* 0x40800000091a7810 */ /* 0x000fe40007ffe1ff */
[----:B------:R-:W-:-:S03]  /*08f0*/  LOP3.LUT R13, R13, 0xff800000, RZ, 0xc0, !PT ;  /* 0xff8000000d0d7812 */ /* 0x000fc600078ec0ff */
[-C--:B------:R-:W-:Y:S01]  /*0900*/  FFMA.FTZ R19, R26, R15.reuse, -1 ;  /* 0xbf8000001a137423 */ /* 0x080fe2000001000f */
[----:B------:R-:W-:Y:S02]  /*0910*/  IADD3 R26, -R13, 0x40800000, RZ ;  /* 0x408000000d1a7810 */ /* 0x000fe40007ffe1ff */
[----:B------:R-:W-:Y:S02]  /*0920*/  I2FP.F32.S32 R25, R12 ;  /* 0x0000000c00197245 */ /* 0x000fe40000201400 */
[----:B------:R-:W-:Y:S01]  /*0930*/  IADD3 R12, R18, -R9, RZ ;  /* 0x80000009120c7210 */ /* 0x000fe20007ffe0ff */
[----:B------:R-:W-:Y:S01]  /*0940*/  FFMA.FTZ R26, R26, R15, -1 ;  /* 0xbf8000001a1a7423 */ /* 0x000fe2000001000f */
[----:B------:R-:W-:-:S03]  /*0950*/  IMAD.IADD R15, R14, 0x1, -R13 ;  /* 0x000000010e0f7824 */ /* 0x000fc600078e0a0d */
[----:B------:R-:W-:Y:S01]  /*0960*/  FADD R12, R12, R19 ;  /* 0x000000130c0c7221 */ /* 0x000fe20000000000 */
[----:B------:R-:W-:Y:S02]  /*0970*/  IMAD.MOV.U32 R19, RZ, RZ, 0x3d39bf78 ;  /* 0x3d39bf78ff137424 */ /* 0x000fe400078e00ff */
[----:B------:R-:W-:Y:S01]  /*0980*/  FADD R15, R15, R26 ;  /* 0x0000001a0f0f7221 */ /* 0x000fe20000000000 */
[----:B------:R-:W-:Y:S01]  /*0990*/  FADD R10, R10, -R25 ;  /* 0x800000190a0a7221 */ /* 0x000fe20000000000 */
[CC--:B------:R-:W-:Y:S02]  /*09a0*/  FFMA.FTZ R25, R12.reuse, -R19.reuse, 0.10546888411045074463 ;  /* 0x3dd800120c197423 */ /* 0x0c0fe40000010813 */
[C---:B------:R-:W-:Y:S02]  /*09b0*/  FFMA.FTZ R26, R15.reuse, -R19, 0.10546888411045074463 ;  /* 0x3dd800120f1a7423 */ /* 0x040fe40000010813 */
[----:B------:R-:W-:Y:S02]  /*09c0*/  FFMA.FTZ R25, R12, R25, -0.13229703903198242188 ;  /* 0xbe0778e00c197423 */ /* 0x000fe40000010019 */
[----:B------:R-:W-:-:S02]  /*09d0*/  FFMA.FTZ R26, R15, R26, -0.13229703903198242188 ;  /* 0xbe0778e00f1a7423 */ /* 0x000fc4000001001a */
[C---:B------:R-:W-:Y:S02]  /*09e0*/  FFMA.FTZ R25, R12.reuse, R25, 0.14491446316242218018 ;  /* 0x3e1464750c197423 */ /* 0x040fe40000010019 */
[C---:B------:R-:W-:Y:S02]  /*09f0*/  FFMA.FTZ R26, R15.reuse, R26, 0.14491446316242218018 ;  /* 0x3e1464750f1a7423 */ /* 0x040fe4000001001a */
[C---:B------:R-:W-:Y:S02]  /*0a00*/  FFMA.FTZ R25, R12.reuse, R25, -0.16641564667224884033 ;  /* 0xbe2a68dd0c197423 */ /* 0x040fe40000010019 */
[C---:B------:R-:W-:Y:S02]  /*0a10*/  FFMA.FTZ R26, R15.reuse, R26, -0.16641564667224884033 ;  /* 0xbe2a68dd0f1a7423 */ /* 0x040fe4000001001a */
[----:B------:R-:W-:Y:S02]  /*0a20*/  FFMA.FTZ R25, R12, R25, 0.19988867640495300293 ;  /* 0x3e4caf9e0c197423 */ /* 0x000fe40000010019 */
[----:B------:R-:W-:-:S02]  /*0a30*/  FFMA.FTZ R26, R15, R26, 0.19988867640495300293 ;  /* 0x3e4caf9e0f1a7423 */ /* 0x000fc4000001001a */
[----:B------:R-:W-:Y:S02]  /*0a40*/  FFMA.FTZ R25, R12, R25, -0.25000196695327758789 ;  /* 0xbe8000420c197423 */ /* 0x000fe40000010019 */
[C---:B------:R-:W-:Y:S01]  /*0a50*/  FFMA.FTZ R26, R15.reuse, R26, -0.25000196695327758789 ;  /* 0xbe8000420f1a7423 */ /* 0x040fe2000001001a */
[----:B------:R-:W-:Y:S01]  /*0a60*/  ISETP.GE.U32.AND P3, PT, R14, 0x7f800000, PT ;  /* 0x7f8000000e00780c */ /* 0x000fe20003f66070 */
[C---:B------:R-:W-:Y:S02]  /*0a70*/  FFMA.FTZ R25, R12.reuse, R25, 0.33333510160446166992 ;  /* 0x3eaaaae60c197423 */ /* 0x040fe40000010019 */
[----:B------:R-:W-:Y:S01]  /*0a80*/  FFMA.FTZ R26, R15, R26, 0.33333510160446166992 ;  /* 0x3eaaaae60f1a7423 */ /* 0x000fe2000001001a */
[----:B------:R-:W-:Y:S01]  /*0a90*/  FSETP.GEU.AND P0, PT, R21, 1, PT ;  /* 0x3f8000001500780b */ /* 0x000fe20003f0e000 */
[----:B------:R-:W-:Y:S02]  /*0aa0*/  FFMA.FTZ R25, R12, R25, -0.5 ;  /* 0xbf0000000c197423 */ /* 0x000fe40000010019 */
[----:B------:R-:W-:Y:S01]  /*0ab0*/  FFMA.FTZ R26, R15, R26, -0.5 ;  /* 0xbf0000000f1a7423 */ /* 0x000fe2000001001a */
[----:B------:R-:W-:Y:S01]  /*0ac0*/  FSEL R19, R21, 1, !P0 ;  /* 0x3f80000015137808 */ /* 0x000fe20004000000 */
[--C-:B---3--:R-:W-:Y:S01]  /*0ad0*/  FADD R22, R22, -R11.reuse ;  /* 0x8000000b16167221 */ /* 0x108fe20000000000 */
[----:B------:R-:W-:Y:S01]  /*0ae0*/  I2FP.F32.S32 R9, R9 ;  /* 0x0000000900097245 */ /* 0x000fe20000201400 */
[--C-:B--2---:R-:W-:Y:S01]  /*0af0*/  FADD R21, R8, -R20.reuse ;  /* 0x8000001408157221 */ /* 0x104fe20000000000 */
[----:B------:R-:W-:Y:S01]  /*0b00*/  I2FP.F32.S32 R13, R13 ;  /* 0x0000000d000d7245 */ /* 0x000fe20000201400 */
[----:B------:R-:W-:Y:S01]  /*0b10*/  FMUL R25, R12, R25 ;  /* 0x000000190c197220 */ /* 0x000fe20000400000 */
[----:B------:R-:W-:Y:S01]  /*0b20*/  FMNMX R10, RZ, R10, !PT ;  /* 0x0000000aff0a7209 */ /* 0x000fe20007800000 */
[----:B------:R-:W-:Y:S01]  /*0b30*/  FMUL R26, R15, R26 ;  /* 0x0000001a0f1a7220 */ /* 0x000fe20000400000 */
[-C--:B------:R-:W-:Y:S01]  /*0b40*/  FFMA R11, R22, R19.reuse, R11 ;  /* 0x00000013160b7223 */ /* 0x080fe2000000000b */
[----:B------:R-:W-:Y:S01]  /*0b50*/  FFMA R20, R21, R19, R20 ;  /* 0x0000001315147223 */ /* 0x000fe20000000014 */
[----:B------:R-:W-:Y:S01]  /*0b60*/  FFMA.FTZ R12, R12, R25, R12 ;  /* 0x000000190c0c7223 */ /* 0x000fe2000001000c */
[----:B------:R-:W-:Y:S01]  /*0b70*/  FMUL R9, R9, 1.1920928955078125e-07 ;  /* 0x3400000009097820 */ /* 0x000fe20000400000 */
[----:B------:R-:W-:Y:S01]  /*0b80*/  FSETP.GEU.AND P4, PT, R10, 1, PT ;  /* 0x3f8000000a00780b */ /* 0x000fe20003f8e000 */
[----:B------:R-:W-:Y:S01]  /*0b90*/  FFMA.FTZ R26, R15, R26, R15 ;  /* 0x0000001a0f1a7223 */ /* 0x000fe2000001000f */
[----:B------:R-:W-:Y:S01]  /*0ba0*/  FMUL R13, R13, 1.1920928955078125e-07 ;  /* 0x340000000d0d7820 */ /* 0x000fe20000400000 */
[----:B------:R-:W-:Y:S01]  /*0bb0*/  FSETP.GT.AND P0, PT, R17, 20, PT ;  /* 0x41a000001100780b */ /* 0x000fe20003f04000 */
[----:B------:R-:W-:Y:S01]  /*0bc0*/  FFMA.FTZ R12, R9, 0.69314718246459960938, R12 ;  /* 0x3f317218090c7823 */ /* 0x000fe2000001000c */
[----:B------:R-:W-:Y:S01]  /*0bd0*/  ISETP.GE.U32.AND P2, PT, R18, 0x7f800000, PT ;  /* 0x7f8000001200780c */ /* 0x000fe20003f46070 */
[----:B------:R-:W-:Y:S01]  /*0be0*/  FADD R11, -R20, R11 ;  /* 0x0000000b140b7221 */ /* 0x000fe20000000100 */
[----:B------:R-:W-:Y:S01]  /*0bf0*/  FSEL R10, R10, 1, !P4 ;  /* 0x3f8000000a0a7808 */ /* 0x000fe20006000000 */
[----:B------:R-:W-:Y:S01]  /*0c00*/  FFMA.FTZ R13, R13, 0.69314718246459960938, R26 ;  /* 0x3f3172180d0d7823 */ /* 0x000fe2000001001a */
[----:B------:R-:W-:Y:S09]  /*0c10*/  @!P3 BRA `(.L_x_1) ;  /* 0x000000000014b947 */ /* 0x000ff20003800000 */
[C---:B------:R-:W-:Y:S02]  /*0c20*/  ISETP.GE.AND P3, PT, R14.reuse, -0x407fffff, PT ;  /* 0xbf8000010e00780c */ /* 0x040fe40003f66270 */
[----:B------:R-:W-:-:S11]  /*0c30*/  FSETP.NEU.AND P4, PT, R14, RZ, PT ;  /* 0x000000ff0e00720b */ /* 0x000fd60003f8d000 */
[----:B------:R-:W-:-:S05]  /*0c40*/  @P3 MOV R9, 0x7f800000 ;  /* 0x7f80000000093802 */ /* 0x000fca0000000f00 */
[----:B------:R-:W-:-:S05]  /*0c50*/  @P3 FFMA.FTZ R13, R14, R9, +INF ;  /* 0x7f8000000e0d3423 */ /* 0x000fca0000010009 */
[----:B------:R-:W-:-:S07]  /*0c60*/  FSEL R13, R13, -RZ, P4 ;  /* 0x800000ff0d0d7208 */ /* 0x000fce0002000000 */
.L_x_1:
[----:B------:R-:W-:Y:S05]  /*0c70*/  BSYNC B0 ;  /* 0x0000000000007941 */ /* 0x000fea0003800000 */
.L_x_0:
[----:B------:R-:W-:Y:S04]  /*0c80*/  BSSY B0, `(.L_x_2) ;  /* 0x0000007000007945 */ /* 0x000fe80003800000 */
[----:B------:R-:W-:Y:S05]  /*0c90*/  @!P2 BRA `(.L_x_3) ;  /* 0x000000000014a947 */ /* 0x000fea0003800000 */
[C---:B------:R-:W-:Y:S02]  /*0ca0*/  ISETP.GE.AND P2, PT, R18.reuse, -0x407fffff, PT ;  /* 0xbf8000011200780c */ /* 0x040fe40003f46270 */
[----:B------:R-:W-:-:S11]  /*0cb0*/  FSETP.NEU.AND P3, PT, R18, RZ, PT ;  /* 0x000000ff1200720b */ /* 0x000fd60003f6d000 */
[----:B------:R-:W-:-:S04]  /*0cc0*/  @P2 IMAD.MOV.U32 R9, RZ, RZ, 0x7f800000 ;  /* 0x7f800000ff092424 */ /* 0x000fc800078e00ff */
[----:B------:R-:W-:-:S05]  /*0cd0*/  @P2 FFMA.FTZ R12, R18, R9, +INF ;  /* 0x7f800000120c2423 */ /* 0x000fca0000010009 */
[----:B------:R-:W-:-:S07]  /*0ce0*/  FSEL R12, R12, -RZ, P3 ;  /* 0x800000ff0c0c7208 */ /* 0x000fce0001800000 */
.L_x_3:
[----:B------:R-:W-:Y:S05]  /*0cf0*/  BSYNC B0 ;  /* 0x0000000000007941 */ /* 0x000fea0003800000 */
.L_x_2:
[C---:B------:R-:W-:Y:S01]  /*0d00*/  FSETP.GT.AND P2, PT, R16.reuse, 20, PT ;  /* 0x41a000001000780b */ /* 0x040fe20003f44000 */
[----:B------:R-:W-:Y:S01]  /*0d10*/  FFMA R10, R11, R10, R20 ;  /* 0x0000000a0b0a7223 */ /* 0x000fe20000000014 */
[----:B------:R-:W-:Y:S01]  /*0d20*/  FSEL R17, R17, R12, P0 ;  /* 0x0000000c11117208 */ /* 0x000fe20000000000 */
[----:B------:R-:W0:Y:S01]  /*0d30*/  S2UR UR5, SR_CgaCtaId ;  /* 0x00000000000579c3 */ /* 0x000e220000008800 */
[----:B------:R-:W-:Y:S01]  /*0d40*/  FSEL R13, R16, R13, P2 ;  /* 0x0000000d100d7208 */ /* 0x000fe20001000000 */
[----:B------:R-:W-:Y:S01]  /*0d50*/  UMOV UR4, 0x400 ;  /* 0x0000040000047882 */ /* 0x000fe20000000000 */
[----:B------:R-:W-:Y:S01]  /*0d60*/  SHF.R.U32.HI R14, RZ, 0x3, R0 ;  /* 0x00000003ff0e7819 */ /* 0x000fe20000011600 */
[C---:B------:R-:W-:Y:S01]  /*0d70*/  FADD R17, -R10.reuse, R17 ;  /* 0x000000110a117221 */ /* 0x040fe20000000100 */
[----:B------:R-:W-:Y:S01]  /*0d80*/  I2FP.F32.S32 R5, R5 ;  /* 0x0000000500057245 */ /* 0x000fe20000201400 */
[----:B------:R-:W-:Y:S01]  /*0d90*/  FADD R13, -R10, R13 ;  /* 0x0000000d0a0d7221 */ /* 0x000fe20000000100 */
[----:B------:R-:W-:Y:S01]  /*0da0*/  SGXT.U32 R14, R14, 0x3 ;  /* 0x000000030e0e781a */ /* 0x000fe20000000000 */
[----:B------:R-:W-:Y:S01]  /*0db0*/  FMUL R9, R17, R17 ;  /* 0x0000001111097220 */ /* 0x000fe20000400000 */
[----:B-----5:R-:W-:Y:S01]  /*0dc0*/  FADD R6, R6, -R23 ;  /* 0x8000001706067221 */ /* 0x020fe20000000000 */
[----:B------:R-:W-:Y:S01]  /*0dd0*/  FMUL R8, R13, R13 ;  /* 0x0000000d0d087220 */ /* 0x000fe20000400000 */
[----:B------:R-:W-:Y:S01]  /*0de0*/  FADD R5, R4, -R5 ;  /* 0x8000000504057221 */ /* 0x000fe20000000000 */
[----:B------:R-:W-:Y:S01]  /*0df0*/  FMUL R9, R9, -300 ;  /* 0xc396000009097820 */ /* 0x000fe20000400000 */
[----:B------:R-:W-:Y:S01]  /*0e00*/  FADD R7, R7, -R24 ;  /* 0x8000001807077221 */ /* 0x000fe20000000000 */
[----:B------:R-:W-:-:S02]  /*0e10*/  FMUL R8, R8, -300 ;  /* 0xc396000008087820 */ /* 0x000fc40000400000 */
[----:B------:R-:W-:Y:S01]  /*0e20*/  FMUL R9, R9, 1.4426950216293334961 ;  /* 0x3fb8aa3b09097820 */ /* 0x000fe20000400000 */
[----:B------:R-:W-:Y:S01]  /*0e30*/  FMNMX R5, RZ, R5, !PT ;  /* 0x00000005ff057209 */ /* 0x000fe20007800000 */
[----:B------:R-:W-:-:S03]  /*0e40*/  FMUL R8, R8, 1.4426950216293334961 ;  /* 0x3fb8aa3b08087820 */ /* 0x000fc60000400000 */
[----:B------:R-:W-:Y:S02]  /*0e50*/  FSETP.GEU.AND P2, PT, R9, -126, PT ;  /* 0xc2fc00000900780b */ /* 0x000fe40003f4e000 */
[----:B------:R-:W-:Y:S01]  /*0e60*/  FSETP.GEU.AND P0, PT, R8, -126, PT ;  /* 0xc2fc00000800780b */ /* 0x000fe20003f0e000 */
[----:B0-----:R-:W-:-:S06]  /*0e70*/  UPRMT UR4, UR5, 0x654, UR4 ;  /* 0x0000065405047896 */ /* 0x001fcc0008000004 */
[----:B------:R-:W-:-:S04]  /*0e80*/  LEA R14, R14, UR4, 0x2 ;  /* 0x000000040e0e7c11 */ /* 0x000fc8000f8e10ff */
[----:B------:R-:W-:Y:S02]  /*0e90*/  @!P2 FMUL R9, R9, 0.5 ;  /* 0x3f0000000909a820 */ /* 0x000fe40000400000 */
[----:B------:R-:W-:Y:S02]  /*0ea0*/  @!P0 FMUL R8, R8, 0.5 ;  /* 0x3f00000008088820 */ /* 0x000fe40000400000 */
[----:B------:R-:W0:Y:S08]  /*0eb0*/  MUFU.EX2 R12, R9 ;  /* 0x00000009000c7308 */ /* 0x000e300000000800 */
[----:B------:R-:W1:Y:S01]  /*0ec0*/  MUFU.EX2 R10, R8 ;  /* 0x00000008000a7308 */ /* 0x000e620000000800 */
[----:B0-----:R-:W-:-:S07]  /*0ed0*/  @!P2 FMUL R12, R12, R12 ;  /* 0x0000000c0c0ca220 */ /* 0x001fce0000400000 */
[----:B------:R-:W0:Y:S01]  /*0ee0*/  F2I.TRUNC.NTZ R8, R3 ;  /* 0x0000000300087305 */ /* 0x000e22000020f100 */
[----:B------:R-:W-:Y:S01]  /*0ef0*/  FMUL R12, R17, R12 ;  /* 0x0000000c110c7220 */ /* 0x000fe20000400000 */
[----:B-1----:R-:W-:-:S04]  /*0f00*/  @!P0 FMUL R10, R10, R10 ;  /* 0x0000000a0a0a8220 */ /* 0x002fc80000400000 */
[----:B------:R-:W-:Y:S01]  /*0f10*/  FFMA R12, R13, R10, R12 ;  /* 0x0000000a0d0c7223 */ /* 0x000fe2000000000c */
[----:B0-----:R-:W-:-:S04]  /*0f20*/  I2FP.F32.S32 R8, R8 ;  /* 0x0000000800087245 */ /* 0x001fc80000201400 */
[----:B------:R-:W-:Y:S02]  /*0f30*/  FSEL R12, R12, RZ, !P1 ;  /* 0x000000ff0c0c7208 */ /* 0x000fe40004800000 */
[----:B------:R-:W-:Y:S01]  /*0f40*/  FSETP.GEU.AND P1, PT, R5, 1, PT ;  /* 0x3f8000000500780b */ /* 0x000fe20003f2e000 */
[----:B------:R-:W-:Y:S02]  /*0f50*/  FADD R8, R3, -R8 ;  /* 0x8000000803087221 */ /* 0x000fe40000000000 */
[----:B------:R-:W0:Y:S01]  /*0f60*/  SHFL.BFLY PT, R11, R12, 0x4, 0x1f ;  /* 0x0c801f000c0b7f89 */ /* 0x000e2200000e0000 */
[----:B------:R-:W-:Y:S02]  /*0f70*/  FSEL R5, R5, 1, !P1 ;  /* 0x3f80000005057808 */ /* 0x000fe40004800000 */
[----:B------:R-:W-:-:S04]  /*0f80*/  FMNMX R3, RZ, R8, !PT ;  /* 0x00000008ff037209 */ /* 0x000fc80007800000 */
[----:B------:R-:W-:-:S04]  /*0f90*/  FSETP.GEU.AND P0, PT, R3, 1, PT ;  /* 0x3f8000000300780b */ /* 0x000fc80003f0e000 */
[----:B------:R-:W-:Y:S02]  /*0fa0*/  FSEL R3, R3, 1, !P0 ;  /* 0x3f80000003037808 */ /* 0x000fe40004000000 */
[----:B------:R-:W-:-:S03]  /*0fb0*/  LOP3.LUT P0, RZ, R0, 0x38, RZ, 0xc0, !PT ;  /* 0x0000003800ff7812 */ /* 0x000fc6000780c0ff */
[-C--:B------:R-:W-:Y:S01]  /*0fc0*/  FFMA R6, R6, R3.reuse, R23 ;  /* 0x0000000306067223 */ /* 0x080fe20000000017 */
[----:B------:R-:W-:Y:S01]  /*0fd0*/  FFMA R7, R7, R3, R24 ;  /* 0x0000000307077223 */ /* 0x000fe20000000018 */
[----:B------:R-:W-:-:S03]  /*0fe0*/  ISETP.LT.AND P0, PT, R2, 0x100, !P0 ;  /* 0x000001000200780c */ /* 0x000fc60004701270 */
[----:B------:R-:W-:Y:S01]  /*0ff0*/  FADD R6, -R7, R6 ;  /* 0x0000000607067221 */ /* 0x000fe20000000100 */
[----:B0-----:R-:W-:Y:S01]  /*1000*/  FADD R11, R12, R11 ;  /* 0x0000000b0c0b7221 */ /* 0x001fe20000000000 */
[----:B------:R-:W-:Y:S02]  /*1010*/  LOP3.LUT R12, R0, 0x7, RZ, 0xc0, !PT ;  /* 0x00000007000c7812 */ /* 0x000fe400078ec0ff */
[----:B------:R-:W-:Y:S02]  /*1020*/  FFMA R5, R6, R5, R7 ;  /* 0x0000000506057223 */ /* 0x000fe40000000007 */
[----:B------:R-:W0:Y:S01]  /*1030*/  SHFL.BFLY PT, R10, R11, 0x2, 0x1f ;  /* 0x0c401f000b0a7f89 */ /* 0x000e2200000e0000 */
[----:B------:R-:W-:Y:S01]  /*1040*/  LEA R12, R12, UR4, 0x2 ;  /* 0x000000040c0c7c11 */ /* 0x000fe2000f8e10ff */
[----:B0-----:R-:W-:-:S05]  /*1050*/  FADD R10, R11, R10 ;  /* 0x0000000a0b0a7221 */ /* 0x001fca0000000000 */
[----:B------:R-:W0:Y:S02]  /*1060*/  SHFL.BFLY PT, R9, R10, 0x1, 0x1f ;  /* 0x0c201f000a097f89 */ /* 0x000e2400000e0000 */
[----:B0-----:R-:W-:Y:S02]  /*1070*/  FADD R13, R10, R9 ;  /* 0x000000090a0d7221 */ /* 0x001fe40000000000 */
[----:B------:R-:W0:Y:S03]  /*1080*/  LDC.64 R10, c[0x0][0x210] ;  /* 0x00008400ff0a7b82 */ /* 0x000e260000000a00 */
[----:B------:R-:W-:Y:S05]  /*1090*/  STS [R14], R13 ;  /* 0x0000000d0e007388 */ /* 0x000fea0000000800 */
[----:B------:R-:W-:Y:S08]  /*10a0*/  BAR.SYNC.DEFER_BLOCKING 0x0 ;  /* 0x0000000000007b1d */ /* 0x000ff00000010000 */
[----:B------:R-:W1:Y:S01]  /*10b0*/  LDC.64 R8, c[0x0][0x218] ;  /* 0x00008600ff087b82 */ /* 0x000e620000000a00 */
[C---:B0-----:R-:W-:Y:S01]  /*10c0*/  IMAD.WIDE R10, R2.reuse, 0x4, R10 ;  /* 0x00000004020a7825 */ /* 0x041fe200078e020a */
[----:B------:R-:W0:Y:S06]  /*10d0*/  LDS R12, [R12] ;  /* 0x000000000c0c7984 */ /* 0x000e2c0000000800 */
[----:B------:R-:W-:Y:S01]  /*10e0*/  BAR.SYNC.DEFER_BLOCKING 0x0 ;  /* 0x0000000000007b1d */ /* 0x000fe20000010000 */
[----:B-1----:R-:W-:-:S05]  /*10f0*/  IMAD.WIDE R8, R2, 0x4, R8 ;  /* 0x0000000402087825 */ /* 0x002fca00078e0208 */
[----:B------:R1:W-:Y:S01]  /*1100*/  @P0 STG.E desc[UR6][R10.64], R5 ;  /* 0x000000050a000986 */ /* 0x0003e2000c101906 */
[----:B0-----:R-:W-:Y:S01]  /*1110*/  FADD R3, R5, R12 ;  /* 0x0000000c05037221 */ /* 0x001fe20000000000 */
[----:B------:R-:W-:Y:S06]  /*1120*/  BAR.SYNC.DEFER_BLOCKING 0x0 ;  /* 0x0000000000007b1d */ /* 0x000fec0000010000 */
[----:B-1----:R-:W-:Y:S05]  /*1130*/  @!P0 EXIT ;  /* 0x000000000000894d */ /* 0x002fea0003800000 */
[----:B------:R-:W-:Y:S01]  /*1140*/  STG.E desc[UR6][R8.64], R3 ;  /* 0x0000000308007986 */ /* 0x000fe2000c101906 */
[----:B------:R-:W-:Y:S05]  /*1150*/  EXIT ;  /* 0x000000000000794d */ /* 0x000fea0003800000 */
.L_x_4:
[----:B------:R-:W-:-:S00]  /*1160*/  BRA `(.L_x_4) ;  /* 0xfffffffc00fc7947 */ /* 0x000fc0000383ffff */
[----:B------:R-:W-:-:S00]  /*1170*/  NOP ;  /* 0x0000000000007918 */ /* 0x000fc00000000000 */
        /* <DEDUP_REMOVED lines=8> */
.L_x_5:


//--------------------- .nv.global.init           --------------------------
	.section	.nv.global.init,"aw",@progbits
.nv.global.init:
	.type		_$_str,@object
	.size		_$_str,(.L_0 - _$_str)
_$_str:
        /*0000*/ 	.byte	0x5f, 0x5f, 0x43, 0x55, 0x44, 0x41, 0x5f, 0x46, 0x54, 0x5a, 0x00
.L_0:


//--------------------- .nv.shared.triton_per_fused__to_copy__unsafe_index_abs_add_arange_clamp_exp_mul_pow_sub_sum_3 --------------------------
	.section	.nv.shared.triton_per_fused__to_copy__unsafe_index_abs_add_arange_clamp_exp_mul_pow_sub_sum_3,"aw",@nobits
	.sectionflags	@""
	.align	16
	.zero		1024


//--------------------- .nv.constant0.triton_per_fused__to_copy__unsafe_index_abs_add_arange_clamp_exp_mul_pow_sub_sum_3 --------------------------
	.section	.nv.constant0.triton_per_fused__to_copy__unsafe_index_abs_add_arange_clamp_exp_mul_pow_sub_sum_3,"a",@progbits
	.sectionflags	@""
	.align	4
.nv.constant0.triton_per_fused__to_copy__unsafe_index_abs_add_arange_clamp_exp_mul_pow_sub_sum_3:
	.zero		568
